//
// Generated by NVIDIA NVVM Compiler
//
// Compiler Build ID: CL-36424714
// Cuda compilation tools, release 13.0, V13.0.88
// Based on NVVM 20.0.0
//

.version 9.0
.target sm_100
.address_size 64

	// .globl	_Z5pinfov
.extern .func  (.param .b32 func_retval0) vprintf
(
	.param .b64 vprintf_param_0,
	.param .b64 vprintf_param_1
)
;
.global .align 1 .b8 $str[20] = {116, 104, 114, 101, 97, 100, 73, 100, 120, 32, 37, 117, 32, 37, 100, 32, 37, 100, 10};

.visible .entry _Z5pinfov()
{
	.local .align 8 .b8 	__local_depot0[16];
	.reg .b64 	%SP;
	.reg .b64 	%SPL;
	.reg .b32 	%r<6>;
	.reg .b64 	%rd<5>;

	mov.u64 	%SPL, __local_depot0;
	cvta.local.u64 	%SP, %SPL;
	add.u64 	%rd1, %SP, 0;
	add.u64 	%rd2, %SPL, 0;
	mov.u32 	%r1, %tid.x;
	mov.u32 	%r2, %tid.y;
	mov.u32 	%r3, %tid.z;
	st.local.v2.u32 	[%rd2], {%r1, %r2};
	st.local.u32 	[%rd2+8], %r3;
	mov.u64 	%rd3, $str;
	cvta.global.u64 	%rd4, %rd3;
	{ // callseq 0, 0
	.param .b64 param0;
	st.param.b64 	[param0], %rd4;
	.param .b64 param1;
	st.param.b64 	[param1], %rd1;
	.param .b32 retval0;
	call.uni (retval0), 
	vprintf, 
	(
	param0, 
	param1
	);
	ld.param.b32 	%r4, [retval0];
	} // callseq 0
	ret;

}
	// .globl	_Z10vector_addPKfS0_Pfi
.visible .entry _Z10vector_addPKfS0_Pfi(
	.param .u64 .ptr .align 1 _Z10vector_addPKfS0_Pfi_param_0,
	.param .u64 .ptr .align 1 _Z10vector_addPKfS0_Pfi_param_1,
	.param .u64 .ptr .align 1 _Z10vector_addPKfS0_Pfi_param_2,
	.param .u32 _Z10vector_addPKfS0_Pfi_param_3
)
{
	.reg .pred 	%p<2>;
	.reg .b32 	%r<6>;
	.reg .b32 	%f<4>;
	.reg .b64 	%rd<11>;

	ld.param.u64 	%rd1, [_Z10vector_addPKfS0_Pfi_param_0];
	ld.param.u64 	%rd2, [_Z10vector_addPKfS0_Pfi_param_1];
	ld.param.u64 	%rd3, [_Z10vector_addPKfS0_Pfi_param_2];
	ld.param.u32 	%r2, [_Z10vector_addPKfS0_Pfi_param_3];
	mov.u32 	%r3, %tid.x;
	mov.u32 	%r4, %ntid.x;
	mov.u32 	%r5, %ctaid.x;
	mad.lo.s32 	%r1, %r4, %r5, %r3;
	setp.ge.s32 	%p1, %r1, %r2;
	@%p1 bra 	$L__BB1_2;
	cvta.to.global.u64 	%rd4, %rd1;
	cvta.to.global.u64 	%rd5, %rd2;
	cvta.to.global.u64 	%rd6, %rd3;
	mul.wide.s32 	%rd7, %r1, 4;
	add.s64 	%rd8, %rd4, %rd7;
	ld.global.f32 	%f1, [%rd8];
	add.s64 	%rd9, %rd5, %rd7;
	ld.global.f32 	%f2, [%rd9];
	add.f32 	%f3, %f1, %f2;
	add.s64 	%rd10, %rd6, %rd7;
	st.global.f32 	[%rd10], %f3;
$L__BB1_2:
	ret;

}


// ===== COMPILED SASS (sm_100) =====

	.target	sm_100

	.elftype	@"ET_EXEC"


//--------------------- .note.nv.tkinfo           --------------------------
	.section	.note.nv.tkinfo,"",@"SHT_NOTE"
	.sectionflags	@"SHF_NOTE_NV_TKINFO"
	.tkinfo
        /*0018*/ 	.word	0x00000002
        /*0030*/ 	.string	""
        /*0030*/ 	.string	"ptxas"
        /*0030*/ 	.string	"Cuda compilation tools, release 13.0, V13.0.88"
        /*0030*/ 	.string	"Build cuda_13.0.r13.0/compiler.36424714_0"
        /*0030*/ 	.string	"-arch sm_100 -m 64 "



//--------------------- .note.nv.cuinfo           --------------------------
	.section	.note.nv.cuinfo,"",@"SHT_NOTE"
	.sectionflags	@"SHF_NOTE_NV_CUINFO"
        /*0018*/ 	.short	0x0002
        /*001a*/ 	.short	0x0064
        /*001c*/ 	.short	0x0082
	.zero		2


//--------------------- .nv.info                  --------------------------
	.section	.nv.info,"",@"SHT_CUDA_INFO"
	.align	4


	//----- nvinfo : EIATTR_REGCOUNT
	.align		4
        /*0000*/ 	.byte	0x04, 0x2f
        /*0002*/ 	.short	(.L_2 - .L_1)
	.align		4
.L_1:
        /*0004*/ 	.word	index@(_Z5pinfov)
        /*0008*/ 	.word	0x00000018


	//----- nvinfo : EIATTR_FRAME_SIZE
	.align		4
.L_2:
        /*000c*/ 	.byte	0x04, 0x11
        /*000e*/ 	.short	(.L_4 - .L_3)
	.align		4
.L_3:
        /*0010*/ 	.word	index@(_Z5pinfov)
        /*0014*/ 	.word	0x00000010


	//----- nvinfo : EIATTR_REGCOUNT
	.align		4
.L_4:
        /*0018*/ 	.byte	0x04, 0x2f
        /*001a*/ 	.short	(.L_6 - .L_5)
	.align		4
.L_5:
        /*001c*/ 	.word	index@(_Z10vector_addPKfS0_Pfi)
        /*0020*/ 	.word	0x0000000c


	//----- nvinfo : EIATTR_FRAME_SIZE
	.align		4
.L_6:
        /*0024*/ 	.byte	0x04, 0x11
        /*0026*/ 	.short	(.L_8 - .L_7)
	.align		4
.L_7:
        /*0028*/ 	.word	index@(_Z10vector_addPKfS0_Pfi)
        /*002c*/ 	.word	0x00000000


	//----- nvinfo : EIATTR_MIN_STACK_SIZE
	.align		4
.L_8:
        /*0030*/ 	.byte	0x04, 0x12
        /*0032*/ 	.short	(.L_10 - .L_9)
	.align		4
.L_9:
        /*0034*/ 	.word	index@(_Z10vector_addPKfS0_Pfi)
        /*0038*/ 	.word	0x00000000


	//----- nvinfo : EIATTR_MIN_STACK_SIZE
	.align		4
.L_10:
        /*003c*/ 	.byte	0x04, 0x12
        /*003e*/ 	.short	(.L_12 - .L_11)
	.align		4
.L_11:
        /*0040*/ 	.word	index@(_Z5pinfov)
        /*0044*/ 	.word	0x00000010
.L_12:


//--------------------- .nv.compat                --------------------------
	.section	.nv.compat,"",@"SHT_CUDA_COMPAT_INFO"
	.align	4
        /*0000*/ 	.byte	0x02, 0x09, 0x00, 0x00, 0x02, 0x02, 0x01, 0x00, 0x02, 0x05, 0x05, 0x00, 0x03, 0x07, 0x01, 0x01
        /*0010*/ 	.byte	0x02, 0x03, 0x00, 0x00, 0x02, 0x06, 0x01, 0x00, 0x04, 0x0b, 0x08, 0x00, 0x09, 0x00, 0x00, 0x00
        /*0020*/ 	.byte	0x00, 0x00, 0x00, 0x00


//--------------------- .nv.info._Z10vector_addPKfS0_Pfi --------------------------
	.section	.nv.info._Z10vector_addPKfS0_Pfi,"",@"SHT_CUDA_INFO"
	.sectionflags	@""
	.align	4


	//----- nvinfo : EIATTR_CUDA_API_VERSION
	.align		4
        /*0000*/ 	.byte	0x04, 0x37
        /*0002*/ 	.short	(.L_14 - .L_13)
.L_13:
        /*0004*/ 	.word	0x00000082


	//----- nvinfo : EIATTR_KPARAM_INFO
	.align		4
.L_14:
        /*0008*/ 	.byte	0x04, 0x17
        /*000a*/ 	.short	(.L_16 - .L_15)
.L_15:
        /*000c*/ 	.word	0x00000000
        /*0010*/ 	.short	0x0003
        /*0012*/ 	.short	0x0018
        /*0014*/ 	.byte	0x00, 0xf0, 0x11, 0x00


	//----- nvinfo : EIATTR_KPARAM_INFO
	.align		4
.L_16:
        /*0018*/ 	.byte	0x04, 0x17
        /*001a*/ 	.short	(.L_18 - .L_17)
.L_17:
        /*001c*/ 	.word	0x00000000
        /*0020*/ 	.short	0x0002
        /*0022*/ 	.short	0x0010
        /*0024*/ 	.byte	0x00, 0xf5, 0x21, 0x00


	//----- nvinfo : EIATTR_KPARAM_INFO
	.align		4
.L_18:
        /*0028*/ 	.byte	0x04, 0x17
        /*002a*/ 	.short	(.L_20 - .L_19)
.L_19:
        /*002c*/ 	.word	0x00000000
        /*0030*/ 	.short	0x0001
        /*0032*/ 	.short	0x0008
        /*0034*/ 	.byte	0x00, 0xf5, 0x21, 0x00


	//----- nvinfo : EIATTR_KPARAM_INFO
	.align		4
.L_20:
        /*0038*/ 	.byte	0x04, 0x17
        /*003a*/ 	.short	(.L_22 - .L_21)
.L_21:
        /*003c*/ 	.word	0x00000000
        /*0040*/ 	.short	0x0000
        /*0042*/ 	.short	0x0000
        /*0044*/ 	.byte	0x00, 0xf5, 0x21, 0x00


	//----- nvinfo : EIATTR_SPARSE_MMA_MASK
	.align		4
.L_22:
        /*0048*/ 	.byte	0x03, 0x50
        /*004a*/ 	.short	0x0000


	//----- nvinfo : EIATTR_MAXREG_COUNT
	.align		4
        /*004c*/ 	.byte	0x03, 0x1b
        /*004e*/ 	.short	0x00ff


	//----- nvinfo : EIATTR_MERCURY_ISA_VERSION
	.align		4
        /*0050*/ 	.byte	0x03, 0x5f
        /*0052*/ 	.short	0x0101


	//----- nvinfo : EIATTR_VRC_CTA_INIT_COUNT
	.align		4
        /*0054*/ 	.byte	0x02, 0x4a
	.zero		1
	.zero		1


	//----- nvinfo : EIATTR_EXIT_INSTR_OFFSETS
	.align		4
        /*0058*/ 	.byte	0x04, 0x1c
        /*005a*/ 	.short	(.L_24 - .L_23)


	//   ....[0]....
.L_23:
        /*005c*/ 	.word	0x00000070


	//   ....[1]....
        /*0060*/ 	.word	0x00000130


	//----- nvinfo : EIATTR_CBANK_PARAM_SIZE
	.align		4
.L_24:
        /*0064*/ 	.byte	0x03, 0x19
        /*0066*/ 	.short	0x001c


	//----- nvinfo : EIATTR_PARAM_CBANK
	.align		4
        /*0068*/ 	.byte	0x04, 0x0a
        /*006a*/ 	.short	(.L_26 - .L_25)
	.align		4
.L_25:
        /*006c*/ 	.word	index@(.nv.constant0._Z10vector_addPKfS0_Pfi)
        /*0070*/ 	.short	0x0380
        /*0072*/ 	.short	0x001c


	//----- nvinfo : EIATTR_SW_WAR
	.align		4
.L_26:
        /*0074*/ 	.byte	0x04, 0x36
        /*0076*/ 	.short	(.L_28 - .L_27)
.L_27:
        /*0078*/ 	.word	0x00000008
.L_28:


//--------------------- .nv.info._Z5pinfov        --------------------------
	.section	.nv.info._Z5pinfov,"",@"SHT_CUDA_INFO"
	.sectionflags	@""
	.align	4


	//----- nvinfo : EIATTR_CUDA_API_VERSION
	.align		4
        /*0000*/ 	.byte	0x04, 0x37
        /*0002*/ 	.short	(.L_30 - .L_29)
.L_29:
        /*0004*/ 	.word	0x00000082


	//----- nvinfo : EIATTR_SPARSE_MMA_MASK
	.align		4
.L_30:
        /*0008*/ 	.byte	0x03, 0x50
        /*000a*/ 	.short	0x0000


	//----- nvinfo : EIATTR_MAXREG_COUNT
	.align		4
        /*000c*/ 	.byte	0x03, 0x1b
        /*000e*/ 	.short	0x00ff


	//----- nvinfo : EIATTR_EXTERNS
	.align		4
        /*0010*/ 	.byte	0x04, 0x0f
        /*0012*/ 	.short	(.L_32 - .L_31)


	//   ....[0]....
	.align		4
.L_31:
        /*0014*/ 	.word	index@(vprintf)


	//----- nvinfo : EIATTR_MERCURY_ISA_VERSION
	.align		4
.L_32:
        /*0018*/ 	.byte	0x03, 0x5f
        /*001a*/ 	.short	0x0101


	//----- nvinfo : EIATTR_VRC_CTA_INIT_COUNT
	.align		4
        /*001c*/ 	.byte	0x02, 0x4a
	.zero		1
	.zero		1


	//----- nvinfo : EIATTR_SYSCALL_OFFSETS
	.align		4
        /*0020*/ 	.byte	0x04, 0x46
        /*0022*/ 	.short	(.L_34 - .L_33)


	//   ....[0]....
.L_33:
        /*0024*/ 	.word	0x00000110


	//----- nvinfo : EIATTR_EXIT_INSTR_OFFSETS
	.align		4
.L_34:
        /*0028*/ 	.byte	0x04, 0x1c
        /*002a*/ 	.short	(.L_36 - .L_35)


	//   ....[0]....
.L_35:
        /*002c*/ 	.word	0x00000120


	//----- nvinfo : EIATTR_SW_WAR
	.align		4
.L_36:
        /*0030*/ 	.byte	0x04, 0x36
        /*0032*/ 	.short	(.L_38 - .L_37)
.L_37:
        /*0034*/ 	.word	0x00000008
.L_38:


//--------------------- .nv.callgraph             --------------------------
	.section	.nv.callgraph,"",@"SHT_CUDA_CALLGRAPH"
	.align	4
	.sectionentsize	8
	.align		4
        /*0000*/ 	.word	0x00000000
	.align		4
        /*0004*/ 	.word	0xffffffff
	.align		4
        /*0008*/ 	.word	index@(_Z5pinfov)
	.align		4
        /*000c*/ 	.word	index@(vprintf)
	.align		4
        /*0010*/ 	.word	0x00000000
	.align		4
        /*0014*/ 	.word	0xfffffffe
	.align		4
        /*0018*/ 	.word	0x00000000
	.align		4
        /*001c*/ 	.word	0xfffffffd
	.align		4
        /*0020*/ 	.word	0x00000000
	.align		4
        /*0024*/ 	.word	0xfffffffc


//--------------------- .nv.constant4             --------------------------
	.section	.nv.constant4,"a",@progbits
	.align	8
	.align		8
.nv.constant4:
        /*0000*/ 	.dword	$str
	.align		8
        /*0008*/ 	.dword	vprintf


//--------------------- .text._Z10vector_addPKfS0_Pfi --------------------------
	.section	.text._Z10vector_addPKfS0_Pfi,"ax",@progbits
	.align	128
        .global         _Z10vector_addPKfS0_Pfi
        .type           _Z10vector_addPKfS0_Pfi,@function
        .size           _Z10vector_addPKfS0_Pfi,(.L_x_3 - _Z10vector_addPKfS0_Pfi)
        .other          _Z10vector_addPKfS0_Pfi,@"STO_CUDA_ENTRY STV_DEFAULT"
_Z10vector_addPKfS0_Pfi:
.text._Z10vector_addPKfS0_Pfi:
[----:B------:R-:W-:Y:S01]  /*0000*/  LDC R1, c[0x0][0x37c] ;  /* 0x0000df00ff017b82 */ /* 0x000fe20000000800 */
[----:B------:R-:W0:Y:S01]  /*0010*/  S2R R9, SR_TID.X ;  /* 0x0000000000097919 */ /* 0x000e220000002100 */
[----:B------:R-:W0:Y:S01]  /*0020*/  LDCU UR4, c[0x0][0x360] ;  /* 0x00006c00ff0477ac */ /* 0x000e220008000800 */
[----:B------:R-:W0:Y:S01]  /*0030*/  S2R R0, SR_CTAID.X ;  /* 0x0000000000007919 */ /* 0x000e220000002500 */
[----:B------:R-:W1:Y:S01]  /*0040*/  LDCU UR5, c[0x0][0x398] ;  /* 0x00007300ff0577ac */ /* 0x000e620008000800 */
[----:B0-----:R-:W-:-:S05]  /*0050*/  IMAD R9, R0, UR4, R9 ;  /* 0x0000000400097c24 */ /* 0x001fca000f8e0209 */
[----:B-1----:R-:W-:-:S13]  /*0060*/  ISETP.GE.AND P0, PT, R9, UR5, PT ;  /* 0x0000000509007c0c */ /* 0x002fda000bf06270 */
[----:B------:R-:W-:Y:S05]  /*0070*/  @P0 EXIT ;  /* 0x000000000000094d */ /* 0x000fea0003800000 */
[----:B------:R-:W0:Y:S01]  /*0080*/  LDC.64 R2, c[0x0][0x380] ;  /* 0x0000e000ff027b82 */ /* 0x000e220000000a00 */
[----:B------:R-:W1:Y:S07]  /*0090*/  LDCU.64 UR4, c[0x0][0x358] ;  /* 0x00006b00ff0477ac */ /* 0x000e6e0008000a00 */
[----:B------:R-:W2:Y:S08]  /*00a0*/  LDC.64 R4, c[0x0][0x388] ;  /* 0x0000e200ff047b82 */ /* 0x000eb00000000a00 */
[----:B------:R-:W3:Y:S01]  /*00b0*/  LDC.64 R6, c[0x0][0x390] ;  /* 0x0000e400ff067b82 */ /* 0x000ee20000000a00 */
[----:B0-----:R-:W-:-:S06]  /*00c0*/  IMAD.WIDE R2, R9, 0x4, R2 ;  /* 0x0000000409027825 */ /* 0x001fcc00078e0202 */
[----:B-1----:R-:W4:Y:S01]  /*00d0*/  LDG.E R2, desc[UR4][R2.64] ;  /* 0x0000000402027981 */ /* 0x002f22000c1e1900 */
[----:B--2---:R-:W-:-:S06]  /*00e0*/  IMAD.WIDE R4, R9, 0x4, R4 ;  /* 0x0000000409047825 */ /* 0x004fcc00078e0204 */
[----:B------:R-:W4:Y:S01]  /*00f0*/  LDG.E R5, desc[UR4][R4.64] ;  /* 0x0000000404057981 */ /* 0x000f22000c1e1900 */
[----:B---3--:R-:W-:-:S04]  /*0100*/  IMAD.WIDE R6, R9, 0x4, R6 ;  /* 0x0000000409067825 */ /* 0x008fc800078e0206 */
[----:B----4-:R-:W-:-:S05]  /*0110*/  FADD R9, R2, R5 ;  /* 0x0000000502097221 */ /* 0x010fca0000000000 */
[----:B------:R-:W-:Y:S01]  /*0120*/  STG.E desc[UR4][R6.64], R9 ;  /* 0x0000000906007986 */ /* 0x000fe2000c101904 */
[----:B------:R-:W-:Y:S05]  /*0130*/  EXIT ;  /* 0x000000000000794d */ /* 0x000fea0003800000 */
.L_x_0:
[----:B------:R-:W-:-:S00]  /*0140*/  BRA `(.L_x_0) ;  /* 0xfffffffc00fc7947 */ /* 0x000fc0000383ffff */
[----:B------:R-:W-:-:S00]  /*0150*/  NOP ;  /* 0x0000000000007918 */ /* 0x000fc00000000000 */
        /* <DEDUP_REMOVED lines=10> */
.L_x_3:


//--------------------- .text._Z5pinfov           --------------------------
	.section	.text._Z5pinfov,"ax",@progbits
	.align	128
        .global         _Z5pinfov
        .type           _Z5pinfov,@function
        .size           _Z5pinfov,(.L_x_4 - _Z5pinfov)
        .other          _Z5pinfov,@"STO_CUDA_ENTRY STV_DEFAULT"
_Z5pinfov:
.text._Z5pinfov:
[----:B------:R-:W0:Y:S01]  /*0000*/  LDC R1, c[0x0][0x37c] ;  /* 0x0000df00ff017b82 */ /* 0x000e220000000800 */
[----:B------:R-:W1:Y:S01]  /*0010*/  S2R R8, SR_TID.X ;  /* 0x0000000000087919 */ /* 0x000e620000002100 */
[----:B0-----:R-:W-:Y:S01]  /*0020*/  VIADD R1, R1, 0xfffffff0 ;  /* 0xfffffff001017836 */ /* 0x001fe20000000000 */
[----:B------:R-:W-:Y:S01]  /*0030*/  MOV R0, 0x8 ;  /* 0x0000000800007802 */ /* 0x000fe20000000f00 */
[----:B------:R-:W0:Y:S01]  /*0040*/  LDCU UR4, c[0x0][0x2f8] ;  /* 0x00005f00ff0477ac */ /* 0x000e220008000800 */
[----:B------:R-:W1:Y:S03]  /*0050*/  S2R R9, SR_TID.Y ;  /* 0x0000000000097919 */ /* 0x000e660000002200 */
[----:B------:R2:W3:Y:S01]  /*0060*/  LDC.64 R2, c[0x4][R0] ;  /* 0x0100000000027b82 */ /* 0x0004e20000000a00 */
[----:B------:R-:W4:Y:S01]  /*0070*/  LDCU.64 UR6, c[0x4][URZ] ;  /* 0x01000000ff0677ac */ /* 0x000f220008000a00 */
[----:B------:R-:W5:Y:S01]  /*0080*/  S2R R10, SR_TID.Z ;  /* 0x00000000000a7919 */ /* 0x000f620000002300 */
[----:B------:R-:W2:Y:S01]  /*0090*/  LDCU UR5, c[0x0][0x2fc] ;  /* 0x00005f80ff0577ac */ /* 0x000ea20008000800 */
[----:B0-----:R-:W-:Y:S01]  /*00a0*/  IADD3 R6, P0, PT, R1, UR4, RZ ;  /* 0x0000000401067c10 */ /* 0x001fe2000ff1e0ff */
[----:B----4-:R-:W-:Y:S01]  /*00b0*/  IMAD.U32 R4, RZ, RZ, UR6 ;  /* 0x00000006ff047e24 */ /* 0x010fe2000f8e00ff */
[----:B------:R-:W-:-:S03]  /*00c0*/  MOV R5, UR7 ;  /* 0x0000000700057c02 */ /* 0x000fc60008000f00 */
[----:B--2---:R-:W-:Y:S01]  /*00d0*/  IMAD.X R7, RZ, RZ, UR5, P0 ;  /* 0x00000005ff077e24 */ /* 0x004fe200080e06ff */
[----:B-1----:R0:W-:Y:S04]  /*00e0*/  STL.64 [R1], R8 ;  /* 0x0000000801007387 */ /* 0x0021e80000100a00 */
[----:B-----5:R0:W-:Y:S03]  /*00f0*/  STL [R1+0x8], R10 ;  /* 0x0000080a01007387 */ /* 0x0201e60000100800 */
[----:B------:R-:W-:-:S07]  /*0100*/  LEPC R20, `(.L_x_1) ;  /* 0x000000001014794e */ /* 0x000fce0000000000 */
[----:B0--3--:R-:W-:Y:S05]  /*0110*/  CALL.ABS.NOINC R2 ;  /* 0x0000000002007343 */ /* 0x009fea0003c00000 */
.L_x_1:
[----:B------:R-:W-:Y:S05]  /*0120*/  EXIT ;  /* 0x000000000000794d */ /* 0x000fea0003800000 */
.L_x_2:
        /* <DEDUP_REMOVED lines=13> */
.L_x_4:


//--------------------- .nv.global.init           --------------------------
	.section	.nv.global.init,"aw",@progbits
.nv.global.init:
	.type		$str,@object
	.size		$str,(.L_0 - $str)
$str:
        /*0000*/ 	.byte	0x74, 0x68, 0x72, 0x65, 0x61, 0x64, 0x49, 0x64, 0x78, 0x20, 0x25, 0x75, 0x20, 0x25, 0x64, 0x20
        /*0010*/ 	.byte	0x25, 0x64, 0x0a, 0x00
.L_0:


//--------------------- .nv.shared.reserved.0     --------------------------
	.section	.nv.shared.reserved.0,"aw",@nobits
	.weak		__nv_reservedSMEM_offset_0_alias
	.size		__nv_reservedSMEM_offset_0_alias, 0, 64
	.other		__nv_reservedSMEM_offset_0_alias,@"STO_CUDA_RESERVED_SHARED STV_DEFAULT"
__nv_reservedSMEM_offset_0_alias:
	.zero		0
	.zero		64


//--------------------- .nv.constant0._Z10vector_addPKfS0_Pfi --------------------------
	.section	.nv.constant0._Z10vector_addPKfS0_Pfi,"a",@progbits
	.sectionflags	@""
	.align	4
.nv.constant0._Z10vector_addPKfS0_Pfi:
	.zero		924


//--------------------- .nv.constant0._Z5pinfov   --------------------------
	.section	.nv.constant0._Z5pinfov,"a",@progbits
	.sectionflags	@""
	.align	4
.nv.constant0._Z5pinfov:
	.zero		896


//--------------------- SYMBOLS --------------------------

	.type		.nv.reservedSmem.offset0,@object
	.size		.nv.reservedSmem.offset0,0x4
	.type		vprintf,@function
